//
// Generated by NVIDIA NVVM Compiler
//
// Compiler Build ID: CL-36424714
// Cuda compilation tools, release 13.0, V13.0.88
// Based on NVVM 20.0.0
//

.version 9.0
.target sm_100
.address_size 64

	// .globl	_Z8mykernelP6uchar4iiy

.visible .entry _Z8mykernelP6uchar4iiy(
	.param .u64 .ptr .align 1 _Z8mykernelP6uchar4iiy_param_0,
	.param .u32 _Z8mykernelP6uchar4iiy_param_1,
	.param .u32 _Z8mykernelP6uchar4iiy_param_2,
	.param .u64 _Z8mykernelP6uchar4iiy_param_3
)
{
	.reg .pred 	%p<4>;
	.reg .b32 	%r<44>;
	.reg .b32 	%f<9>;
	.reg .b64 	%rd<6>;

	ld.param.u64 	%rd1, [_Z8mykernelP6uchar4iiy_param_0];
	ld.param.u32 	%r3, [_Z8mykernelP6uchar4iiy_param_1];
	ld.param.u32 	%r4, [_Z8mykernelP6uchar4iiy_param_2];
	ld.param.u64 	%rd2, [_Z8mykernelP6uchar4iiy_param_3];
	mov.u32 	%r6, %ctaid.x;
	mov.u32 	%r7, %ntid.x;
	mov.u32 	%r8, %tid.x;
	mad.lo.s32 	%r1, %r6, %r7, %r8;
	mov.u32 	%r9, %ctaid.y;
	mov.u32 	%r10, %ntid.y;
	mov.u32 	%r11, %tid.y;
	mad.lo.s32 	%r12, %r9, %r10, %r11;
	setp.ge.s32 	%p1, %r1, %r3;
	setp.ge.s32 	%p2, %r12, %r4;
	or.pred  	%p3, %p1, %p2;
	@%p3 bra 	$L__BB0_2;
	cvt.rn.f32.s32 	%f1, %r1;
	cvt.rn.f32.u32 	%f2, %r12;
	tex.2d.v4.u32.f32 	{%r13, %r14, %r15, %r16}, [%rd2, {%f1, %f2}];
	add.s32 	%r17, %r1, 1;
	cvt.rn.f32.s32 	%f3, %r17;
	tex.2d.v4.u32.f32 	{%r18, %r19, %r20, %r21}, [%rd2, {%f3, %f2}];
	add.s32 	%r22, %r12, 1;
	cvt.rn.f32.u32 	%f4, %r22;
	tex.2d.v4.u32.f32 	{%r23, %r24, %r25, %r26}, [%rd2, {%f1, %f4}];
	tex.2d.v4.u32.f32 	{%r27, %r28, %r29, %r30}, [%rd2, {%f3, %f4}];
	cvta.to.global.u64 	%rd3, %rd1;
	and.b32  	%r31, %r13, 255;
	and.b32  	%r32, %r27, 255;
	sub.s32 	%r33, %r31, %r32;
	and.b32  	%r34, %r23, 255;
	and.b32  	%r35, %r18, 255;
	sub.s32 	%r36, %r34, %r35;
	mul.lo.s32 	%r37, %r36, %r36;
	mad.lo.s32 	%r38, %r33, %r33, %r37;
	cvt.rn.f32.u32 	%f5, %r38;
	sqrt.rn.f32 	%f6, %f5;
	max.f32 	%f7, %f6, 0f00000000;
	min.f32 	%f8, %f7, 0f437F0000;
	mad.lo.s32 	%r39, %r3, %r12, %r1;
	cvt.rzi.u32.f32 	%r40, %f8;
	mul.wide.s32 	%rd4, %r39, 4;
	add.s64 	%rd5, %rd3, %rd4;
	prmt.b32 	%r41, %r40, 0, 0x3340U;
	prmt.b32 	%r42, %r40, %r40, 0x3340U;
	prmt.b32 	%r43, %r42, %r41, 0x5410U;
	st.global.u32 	[%rd5], %r43;
$L__BB0_2:
	ret;

}


// ===== COMPILED SASS (sm_100) =====

	.target	sm_100

	.elftype	@"ET_EXEC"


//--------------------- .note.nv.tkinfo           --------------------------
	.section	.note.nv.tkinfo,"",@"SHT_NOTE"
	.sectionflags	@"SHF_NOTE_NV_TKINFO"
	.tkinfo
        /*0018*/ 	.word	0x00000002
        /*0030*/ 	.string	""
        /*0030*/ 	.string	"ptxas"
        /*0030*/ 	.string	"Cuda compilation tools, release 13.0, V13.0.88"
        /*0030*/ 	.string	"Build cuda_13.0.r13.0/compiler.36424714_0"
        /*0030*/ 	.string	"-arch sm_100 -m 64 "



//--------------------- .note.nv.cuinfo           --------------------------
	.section	.note.nv.cuinfo,"",@"SHT_NOTE"
	.sectionflags	@"SHF_NOTE_NV_CUINFO"
        /*0018*/ 	.short	0x0002
        /*001a*/ 	.short	0x0064
        /*001c*/ 	.short	0x0082
	.zero		2


//--------------------- .nv.info                  --------------------------
	.section	.nv.info,"",@"SHT_CUDA_INFO"
	.align	4


	//----- nvinfo : EIATTR_REGCOUNT
	.align		4
        /*0000*/ 	.byte	0x04, 0x2f
        /*0002*/ 	.short	(.L_1 - .L_0)
	.align		4
.L_0:
        /*0004*/ 	.word	index@(_Z8mykernelP6uchar4iiy)
        /*0008*/ 	.word	0x00000012


	//----- nvinfo : EIATTR_FRAME_SIZE
	.align		4
.L_1:
        /*000c*/ 	.byte	0x04, 0x11
        /*000e*/ 	.short	(.L_3 - .L_2)
	.align		4
.L_2:
        /*0010*/ 	.word	index@($__internal_0_$__cuda_sm20_sqrt_rn_f32_slowpath)
        /*0014*/ 	.word	0x00000000


	//----- nvinfo : EIATTR_FRAME_SIZE
	.align		4
.L_3:
        /*0018*/ 	.byte	0x04, 0x11
        /*001a*/ 	.short	(.L_5 - .L_4)
	.align		4
.L_4:
        /*001c*/ 	.word	index@(_Z8mykernelP6uchar4iiy)
        /*0020*/ 	.word	0x00000000


	//----- nvinfo : EIATTR_MIN_STACK_SIZE
	.align		4
.L_5:
        /*0024*/ 	.byte	0x04, 0x12
        /*0026*/ 	.short	(.L_7 - .L_6)
	.align		4
.L_6:
        /*0028*/ 	.word	index@(_Z8mykernelP6uchar4iiy)
        /*002c*/ 	.word	0x00000000
.L_7:


//--------------------- .nv.compat                --------------------------
	.section	.nv.compat,"",@"SHT_CUDA_COMPAT_INFO"
	.align	4
        /*0000*/ 	.byte	0x02, 0x09, 0x00, 0x00, 0x02, 0x02, 0x02, 0x00, 0x02, 0x05, 0x05, 0x00, 0x03, 0x07, 0x01, 0x01
        /*0010*/ 	.byte	0x02, 0x03, 0x00, 0x00, 0x02, 0x06, 0x01, 0x00, 0x04, 0x0b, 0x08, 0x00, 0x01, 0x00, 0x00, 0x00
        /*0020*/ 	.byte	0x00, 0x00, 0x00, 0x00


//--------------------- .nv.info._Z8mykernelP6uchar4iiy --------------------------
	.section	.nv.info._Z8mykernelP6uchar4iiy,"",@"SHT_CUDA_INFO"
	.sectionflags	@""
	.align	4


	//----- nvinfo : EIATTR_CUDA_API_VERSION
	.align		4
        /*0000*/ 	.byte	0x04, 0x37
        /*0002*/ 	.short	(.L_9 - .L_8)
.L_8:
        /*0004*/ 	.word	0x00000082


	//----- nvinfo : EIATTR_KPARAM_INFO
	.align		4
.L_9:
        /*0008*/ 	.byte	0x04, 0x17
        /*000a*/ 	.short	(.L_11 - .L_10)
.L_10:
        /*000c*/ 	.word	0x00000000
        /*0010*/ 	.short	0x0003
        /*0012*/ 	.short	0x0010
        /*0014*/ 	.byte	0x00, 0xf0, 0x21, 0x00


	//----- nvinfo : EIATTR_KPARAM_INFO
	.align		4
.L_11:
        /*0018*/ 	.byte	0x04, 0x17
        /*001a*/ 	.short	(.L_13 - .L_12)
.L_12:
        /*001c*/ 	.word	0x00000000
        /*0020*/ 	.short	0x0002
        /*0022*/ 	.short	0x000c
        /*0024*/ 	.byte	0x00, 0xf0, 0x11, 0x00


	//----- nvinfo : EIATTR_KPARAM_INFO
	.align		4
.L_13:
        /*0028*/ 	.byte	0x04, 0x17
        /*002a*/ 	.short	(.L_15 - .L_14)
.L_14:
        /*002c*/ 	.word	0x00000000
        /*0030*/ 	.short	0x0001
        /*0032*/ 	.short	0x0008
        /*0034*/ 	.byte	0x00, 0xf0, 0x11, 0x00


	//----- nvinfo : EIATTR_KPARAM_INFO
	.align		4
.L_15:
        /*0038*/ 	.byte	0x04, 0x17
        /*003a*/ 	.short	(.L_17 - .L_16)
.L_16:
        /*003c*/ 	.word	0x00000000
        /*0040*/ 	.short	0x0000
        /*0042*/ 	.short	0x0000
        /*0044*/ 	.byte	0x00, 0xf5, 0x21, 0x00


	//----- nvinfo : EIATTR_SPARSE_MMA_MASK
	.align		4
.L_17:
        /*0048*/ 	.byte	0x03, 0x50
        /*004a*/ 	.short	0x0000


	//----- nvinfo : EIATTR_MAXREG_COUNT
	.align		4
        /*004c*/ 	.byte	0x03, 0x1b
        /*004e*/ 	.short	0x00ff


	//----- nvinfo : EIATTR_MERCURY_ISA_VERSION
	.align		4
        /*0050*/ 	.byte	0x03, 0x5f
        /*0052*/ 	.short	0x0101


	//----- nvinfo : EIATTR_VRC_CTA_INIT_COUNT
	.align		4
        /*0054*/ 	.byte	0x02, 0x4a
	.zero		1
	.zero		1


	//----- nvinfo : EIATTR_EXIT_INSTR_OFFSETS
	.align		4
        /*0058*/ 	.byte	0x04, 0x1c
        /*005a*/ 	.short	(.L_19 - .L_18)


	//   ....[0]....
.L_18:
        /*005c*/ 	.word	0x000000c0


	//   ....[1]....
        /*0060*/ 	.word	0x00000410


	//----- nvinfo : EIATTR_CRS_STACK_SIZE
	.align		4
.L_19:
        /*0064*/ 	.byte	0x04, 0x1e
        /*0066*/ 	.short	(.L_21 - .L_20)
.L_20:
        /*0068*/ 	.word	0x00000000


	//----- nvinfo : EIATTR_CBANK_PARAM_SIZE
	.align		4
.L_21:
        /*006c*/ 	.byte	0x03, 0x19
        /*006e*/ 	.short	0x0018


	//----- nvinfo : EIATTR_PARAM_CBANK
	.align		4
        /*0070*/ 	.byte	0x04, 0x0a
        /*0072*/ 	.short	(.L_23 - .L_22)
	.align		4
.L_22:
        /*0074*/ 	.word	index@(.nv.constant0._Z8mykernelP6uchar4iiy)
        /*0078*/ 	.short	0x0380
        /*007a*/ 	.short	0x0018


	//----- nvinfo : EIATTR_SW_WAR
	.align		4
.L_23:
        /*007c*/ 	.byte	0x04, 0x36
        /*007e*/ 	.short	(.L_25 - .L_24)
.L_24:
        /*0080*/ 	.word	0x00000008
.L_25:


//--------------------- .nv.callgraph             --------------------------
	.section	.nv.callgraph,"",@"SHT_CUDA_CALLGRAPH"
	.align	4
	.sectionentsize	8
	.align		4
        /*0000*/ 	.word	0x00000000
	.align		4
        /*0004*/ 	.word	0xffffffff
	.align		4
        /*0008*/ 	.word	0x00000000
	.align		4
        /*000c*/ 	.word	0xfffffffe
	.align		4
        /*0010*/ 	.word	0x00000000
	.align		4
        /*0014*/ 	.word	0xfffffffd
	.align		4
        /*0018*/ 	.word	0x00000000
	.align		4
        /*001c*/ 	.word	0xfffffffc


//--------------------- .text._Z8mykernelP6uchar4iiy --------------------------
	.section	.text._Z8mykernelP6uchar4iiy,"ax",@progbits
	.align	128
        .global         _Z8mykernelP6uchar4iiy
        .type           _Z8mykernelP6uchar4iiy,@function
        .size           _Z8mykernelP6uchar4iiy,(.L_x_5 - _Z8mykernelP6uchar4iiy)
        .other          _Z8mykernelP6uchar4iiy,@"STO_CUDA_ENTRY STV_DEFAULT"
_Z8mykernelP6uchar4iiy:
.text._Z8mykernelP6uchar4iiy:
[----:B------:R-:W-:Y:S01]  /*0000*/  LDC R1, c[0x0][0x37c] ;  /* 0x0000df00ff017b82 */ /* 0x000fe20000000800 */
[----:B------:R-:W0:Y:S07]  /*0010*/  S2R R5, SR_TID.Y ;  /* 0x0000000000057919 */ /* 0x000e2e0000002200 */
[----:B------:R-:W1:Y:S01]  /*0020*/  LDC R3, c[0x0][0x360] ;  /* 0x0000d800ff037b82 */ /* 0x000e620000000800 */
[----:B------:R-:W2:Y:S01]  /*0030*/  LDCU.64 UR6, c[0x0][0x388] ;  /* 0x00007100ff0677ac */ /* 0x000ea20008000a00 */
[----:B------:R-:W1:Y:S06]  /*0040*/  S2R R0, SR_TID.X ;  /* 0x0000000000007919 */ /* 0x000e6c0000002100 */
[----:B------:R-:W0:Y:S08]  /*0050*/  S2UR UR5, SR_CTAID.Y ;  /* 0x00000000000579c3 */ /* 0x000e300000002600 */
[----:B------:R-:W0:Y:S08]  /*0060*/  LDC R2, c[0x0][0x364] ;  /* 0x0000d900ff027b82 */ /* 0x000e300000000800 */
[----:B------:R-:W1:Y:S01]  /*0070*/  S2UR UR4, SR_CTAID.X ;  /* 0x00000000000479c3 */ /* 0x000e620000002500 */
[----:B0-----:R-:W-:-:S05]  /*0080*/  IMAD R2, R2, UR5, R5 ;  /* 0x0000000502027c24 */ /* 0x001fca000f8e0205 */
[----:B--2---:R-:W-:Y:S01]  /*0090*/  ISETP.GE.AND P0, PT, R2, UR7, PT ;  /* 0x0000000702007c0c */ /* 0x004fe2000bf06270 */
[----:B-1----:R-:W-:-:S05]  /*00a0*/  IMAD R3, R3, UR4, R0 ;  /* 0x0000000403037c24 */ /* 0x002fca000f8e0200 */
[----:B------:R-:W-:-:S13]  /*00b0*/  ISETP.GE.OR P0, PT, R3, UR6, P0 ;  /* 0x0000000603007c0c */ /* 0x000fda0008706670 */
[----:B------:R-:W-:Y:S05]  /*00c0*/  @P0 EXIT ;  /* 0x000000000000094d */ /* 0x000fea0003800000 */
[----:B------:R-:W0:Y:S01]  /*00d0*/  LDCU UR4, c[0x0][0x390] ;  /* 0x00007200ff0477ac */ /* 0x000e220008000800 */
[----:B------:R-:W-:Y:S01]  /*00e0*/  VIADD R0, R3, 0x1 ;  /* 0x0000000103007836 */ /* 0x000fe20000000000 */
[----:B------:R-:W-:Y:S01]  /*00f0*/  IADD3 R7, PT, PT, R2, 0x1, RZ ;  /* 0x0000000102077810 */ /* 0x000fe20007ffe0ff */
[----:B------:R-:W-:Y:S01]  /*0100*/  IMAD.MOV.U32 R10, RZ, RZ, -0x3e000000 ;  /* 0xc2000000ff0a7424 */ /* 0x000fe200078e00ff */
[----:B------:R-:W-:Y:S01]  /*0110*/  I2FP.F32.U32 R5, R2 ;  /* 0x0000000200057245 */ /* 0x000fe20000201000 */
[----:B------:R-:W-:Y:S01]  /*0120*/  UMOV UR5, URZ ;  /* 0x000000ff00057c82 */ /* 0x000fe20008000000 */
[----:B------:R-:W-:Y:S02]  /*0130*/  I2FP.F32.S32 R4, R3 ;  /* 0x0000000300047245 */ /* 0x000fe40000201400 */
[----:B------:R-:W-:Y:S01]  /*0140*/  I2FP.F32.U32 R13, R7 ;  /* 0x00000007000d7245 */ /* 0x000fe20000201000 */
[----:B------:R-:W-:Y:S01]  /*0150*/  IMAD.MOV.U32 R7, RZ, RZ, R5 ;  /* 0x000000ffff077224 */ /* 0x000fe200078e0005 */
[----:B------:R-:W-:Y:S01]  /*0160*/  I2FP.F32.S32 R6, R0 ;  /* 0x0000000000067245 */ /* 0x000fe20000201400 */
[----:B------:R-:W-:-:S02]  /*0170*/  IMAD.MOV.U32 R12, RZ, RZ, R4 ;  /* 0x000000ffff0c7224 */ /* 0x000fc400078e0004 */
[----:B------:R-:W-:Y:S01]  /*0180*/  IMAD.MOV.U32 R15, RZ, RZ, R13 ;  /* 0x000000ffff0f7224 */ /* 0x000fe200078e000d */
[----:B------:R-:W-:Y:S01]  /*0190*/  MOV R14, R6 ;  /* 0x00000006000e7202 */ /* 0x000fe20000000f00 */
[----:B0-----:R-:W5:Y:S01]  /*01a0*/  TEX.LL RZ, R0, R6, R10, UR4, 2D, 0x1 ;  /* 0x28ff040a06007f60 */ /* 0x001f6200089e01ff */
[----:B------:R-:W5:Y:S01]  /*01b0*/  TEX.LL RZ, R8, R12, R10, UR4, 2D, 0x1 ;  /* 0x28ff040a0c087f60 */ /* 0x000f6200089e01ff */
[----:B------:R-:W5:Y:S01]  /*01c0*/  TEX.LL RZ, R4, R4, R10, UR4, 2D, 0x1 ;  /* 0x28ff040a04047f60 */ /* 0x000f6200089e01ff */
[----:B------:R0:W5:Y:S01]  /*01d0*/  TEX.LL RZ, R9, R14, R10, UR4, 2D, 0x1 ;  /* 0x28ff040a0e097f60 */ /* 0x00016200089e01ff */
[----:B------:R-:W-:Y:S01]  /*01e0*/  BSSY.RECONVERGENT B0, `(.L_x_0) ;  /* 0x0000017000007945 */ /* 0x000fe20003800200 */
[----:B0-----:R-:W0:Y:S01]  /*01f0*/  LDCU.64 UR4, c[0x0][0x358] ;  /* 0x00006b00ff0477ac */ /* 0x001e220008000a00 */
[----:B------:R-:W-:-:S04]  /*0200*/  DEPBAR.LE SB5, 0x1 ;  /* 0x0000d0400000791a */ /* 0x000fc80000000000 */
[----:B------:R-:W-:Y:S02]  /*0210*/  LOP3.LUT R11, R0, 0xff, RZ, 0xc0, !PT ;  /* 0x000000ff000b7812 */ /* 0x000fe400078ec0ff */
[----:B------:R-:W-:Y:S02]  /*0220*/  LOP3.LUT R8, R8, 0xff, RZ, 0xc0, !PT ;  /* 0x000000ff08087812 */ /* 0x000fe400078ec0ff */
[----:B------:R-:W-:Y:S02]  /*0230*/  LOP3.LUT R0, R4, 0xff, RZ, 0xc0, !PT ;  /* 0x000000ff04007812 */ /* 0x000fe400078ec0ff */
[----:B-----5:R-:W-:Y:S02]  /*0240*/  LOP3.LUT R9, R9, 0xff, RZ, 0xc0, !PT ;  /* 0x000000ff09097812 */ /* 0x020fe400078ec0ff */
[----:B------:R-:W-:-:S03]  /*0250*/  IADD3 R8, PT, PT, R8, -R11, RZ ;  /* 0x8000000b08087210 */ /* 0x000fc60007ffe0ff */
[----:B------:R-:W-:Y:S02]  /*0260*/  IMAD.IADD R0, R0, 0x1, -R9 ;  /* 0x0000000100007824 */ /* 0x000fe400078e0a09 */
[----:B------:R-:W-:-:S04]  /*0270*/  IMAD R9, R8, R8, RZ ;  /* 0x0000000808097224 */ /* 0x000fc800078e02ff */
[----:B------:R-:W-:-:S05]  /*0280*/  IMAD R9, R0, R0, R9 ;  /* 0x0000000000097224 */ /* 0x000fca00078e0209 */
[----:B------:R-:W-:-:S04]  /*0290*/  I2FP.F32.U32 R0, R9 ;  /* 0x0000000900007245 */ /* 0x000fc80000201000 */
[----:B------:R-:W-:Y:S01]  /*02a0*/  IADD3 R4, PT, PT, R0, -0xd000000, RZ ;  /* 0xf300000000047810 */ /* 0x000fe20007ffe0ff */
[----:B------:R1:W2:Y:S03]  /*02b0*/  MUFU.RSQ R5, R0 ;  /* 0x0000000000057308 */ /* 0x0002a60000001400 */
[----:B------:R-:W-:-:S13]  /*02c0*/  ISETP.GT.U32.AND P0, PT, R4, 0x727fffff, PT ;  /* 0x727fffff0400780c */ /* 0x000fda0003f04070 */
[----:B01----:R-:W-:Y:S05]  /*02d0*/  @!P0 BRA `(.L_x_1) ;  /* 0x00000000000c8947 */ /* 0x003fea0003800000 */
[----:B------:R-:W-:-:S07]  /*02e0*/  MOV R9, 0x300 ;  /* 0x0000030000097802 */ /* 0x000fce0000000f00 */
[----:B--2---:R-:W-:Y:S05]  /*02f0*/  CALL.REL.NOINC `($__internal_0_$__cuda_sm20_sqrt_rn_f32_slowpath) ;  /* 0x0000000000487944 */ /* 0x004fea0003c00000 */
[----:B------:R-:W-:Y:S05]  /*0300*/  BRA `(.L_x_2) ;  /* 0x0000000000107947 */ /* 0x000fea0003800000 */
.L_x_1:
[----:B--2---:R-:W-:Y:S01]  /*0310*/  FMUL.FTZ R7, R0, R5 ;  /* 0x0000000500077220 */ /* 0x004fe20000410000 */
[----:B------:R-:W-:-:S03]  /*0320*/  FMUL.FTZ R5, R5, 0.5 ;  /* 0x3f00000005057820 */ /* 0x000fc60000410000 */
[----:B------:R-:W-:-:S04]  /*0330*/  FFMA R0, -R7, R7, R0 ;  /* 0x0000000707007223 */ /* 0x000fc80000000100 */
[----:B------:R-:W-:-:S07]  /*0340*/  FFMA R0, R0, R5, R7 ;  /* 0x0000000500007223 */ /* 0x000fce0000000007 */
.L_x_2:
[----:B------:R-:W-:Y:S05]  /*0350*/  BSYNC.RECONVERGENT B0 ;  /* 0x0000000000007941 */ /* 0x000fea0003800200 */
.L_x_0:
[----:B------:R-:W-:Y:S01]  /*0360*/  FMNMX R0, RZ, R0, !PT ;  /* 0x00000000ff007209 */ /* 0x000fe20007800000 */
[----:B------:R-:W0:Y:S01]  /*0370*/  LDC.64 R4, c[0x0][0x380] ;  /* 0x0000e000ff047b82 */ /* 0x000e220000000a00 */
[----:B------:R-:W1:Y:S02]  /*0380*/  LDCU UR6, c[0x0][0x388] ;  /* 0x00007100ff0677ac */ /* 0x000e640008000800 */
[----:B------:R-:W-:-:S06]  /*0390*/  FMNMX R0, R0, 255, PT ;  /* 0x437f000000007809 */ /* 0x000fcc0003800000 */
[----:B------:R-:W2:Y:S01]  /*03a0*/  F2I.U32.TRUNC.NTZ R0, R0 ;  /* 0x0000000000007305 */ /* 0x000ea2000020f000 */
[----:B-1----:R-:W-:Y:S01]  /*03b0*/  IMAD R3, R2, UR6, R3 ;  /* 0x0000000602037c24 */ /* 0x002fe2000f8e0203 */
[----:B--2---:R-:W-:-:S03]  /*03c0*/  PRMT R6, R0, 0x3340, RZ ;  /* 0x0000334000067816 */ /* 0x004fc600000000ff */
[----:B0-----:R-:W-:Y:S01]  /*03d0*/  IMAD.WIDE R2, R3, 0x4, R4 ;  /* 0x0000000403027825 */ /* 0x001fe200078e0204 */
[----:B------:R-:W-:-:S04]  /*03e0*/  PRMT R7, R0, 0x3340, R0 ;  /* 0x0000334000077816 */ /* 0x000fc80000000000 */
[----:B------:R-:W-:-:S05]  /*03f0*/  PRMT R7, R7, 0x5410, R6 ;  /* 0x0000541007077816 */ /* 0x000fca0000000006 */
[----:B------:R-:W-:Y:S01]  /*0400*/  STG.E desc[UR4][R2.64], R7 ;  /* 0x0000000702007986 */ /* 0x000fe2000c101904 */
[----:B------:R-:W-:Y:S05]  /*0410*/  EXIT ;  /* 0x000000000000794d */ /* 0x000fea0003800000 */
        .weak           $__internal_0_$__cuda_sm20_sqrt_rn_f32_slowpath
        .type           $__internal_0_$__cuda_sm20_sqrt_rn_f32_slowpath,@function
        .size           $__internal_0_$__cuda_sm20_sqrt_rn_f32_slowpath,(.L_x_5 - $__internal_0_$__cuda_sm20_sqrt_rn_f32_slowpath)
$__internal_0_$__cuda_sm20_sqrt_rn_f32_slowpath:
[----:B------:R-:W-:-:S13]  /*0420*/  LOP3.LUT P0, RZ, R0, 0x7fffffff, RZ, 0xc0, !PT ;  /* 0x7fffffff00ff7812 */ /* 0x000fda000780c0ff */
[----:B------:R-:W-:Y:S01]  /*0430*/  @!P0 IMAD.MOV.U32 R4, RZ, RZ, R0 ;  /* 0x000000ffff048224 */ /* 0x000fe200078e0000 */
[----:B------:R-:W-:Y:S06]  /*0440*/  @!P0 BRA `(.L_x_3) ;  /* 0x0000000000408947 */ /* 0x000fec0003800000 */
[----:B------:R-:W-:-:S13]  /*0450*/  FSETP.GEU.FTZ.AND P0, PT, R0, RZ, PT ;  /* 0x000000ff0000720b */ /* 0x000fda0003f1e000 */
[----:B------:R-:W-:Y:S01]  /*0460*/  @!P0 MOV R4, 0x7fffffff ;  /* 0x7fffffff00048802 */ /* 0x000fe20000000f00 */
[----:B------:R-:W-:Y:S06]  /*0470*/  @!P0 BRA `(.L_x_3) ;  /* 0x0000000000348947 */ /* 0x000fec0003800000 */
[----:B------:R-:W-:-:S13]  /*0480*/  FSETP.GTU.FTZ.AND P0, PT, |R0|, +INF , PT ;  /* 0x7f8000000000780b */ /* 0x000fda0003f1c200 */
[----:B------:R-:W-:Y:S01]  /*0490*/  @P0 FADD.FTZ R4, R0, 1 ;  /* 0x3f80000000040421 */ /* 0x000fe20000010000 */
[----:B------:R-:W-:Y:S06]  /*04a0*/  @P0 BRA `(.L_x_3) ;  /* 0x0000000000280947 */ /* 0x000fec0003800000 */
[----:B------:R-:W-:-:S13]  /*04b0*/  FSETP.NEU.FTZ.AND P0, PT, |R0|, +INF , PT ;  /* 0x7f8000000000780b */ /* 0x000fda0003f1d200 */
[----:B------:R-:W-:-:S04]  /*04c0*/  @P0 FFMA R5, R0, 1.84467440737095516160e+19, RZ ;  /* 0x5f80000000050823 */ /* 0x000fc800000000ff */
[----:B------:R-:W0:Y:S02]  /*04d0*/  @P0 MUFU.RSQ R4, R5 ;  /* 0x0000000500040308 */ /* 0x000e240000001400 */
[----:B0-----:R-:W-:Y:S01]  /*04e0*/  @P0 FMUL.FTZ R6, R5, R4 ;  /* 0x0000000405060220 */ /* 0x001fe20000410000 */
[----:B------:R-:W-:Y:S01]  /*04f0*/  @P0 FMUL.FTZ R8, R4, 0.5 ;  /* 0x3f00000004080820 */ /* 0x000fe20000410000 */
[----:B------:R-:W-:Y:S02]  /*0500*/  @!P0 IMAD.MOV.U32 R4, RZ, RZ, R0 ;  /* 0x000000ffff048224 */ /* 0x000fe400078e0000 */
[----:B------:R-:W-:-:S04]  /*0510*/  @P0 FADD.FTZ R7, -R6, -RZ ;  /* 0x800000ff06070221 */ /* 0x000fc80000010100 */
[----:B------:R-:W-:-:S04]  /*0520*/  @P0 FFMA R7, R6, R7, R5 ;  /* 0x0000000706070223 */ /* 0x000fc80000000005 */
[----:B------:R-:W-:-:S04]  /*0530*/  @P0 FFMA R7, R7, R8, R6 ;  /* 0x0000000807070223 */ /* 0x000fc80000000006 */
[----:B------:R-:W-:-:S07]  /*0540*/  @P0 FMUL.FTZ R4, R7, 2.3283064365386962891e-10 ;  /* 0x2f80000007040820 */ /* 0x000fce0000410000 */
.L_x_3:
[----:B------:R-:W-:Y:S01]  /*0550*/  HFMA2 R5, -RZ, RZ, 0, 0 ;  /* 0x00000000ff057431 */ /* 0x000fe200000001ff */
[----:B------:R-:W-:Y:S01]  /*0560*/  MOV R0, R4 ;  /* 0x0000000400007202 */ /* 0x000fe20000000f00 */
[----:B------:R-:W-:-:S04]  /*0570*/  IMAD.MOV.U32 R4, RZ, RZ, R9 ;  /* 0x000000ffff047224 */ /* 0x000fc800078e0009 */
[----:B------:R-:W-:Y:S05]  /*0580*/  RET.REL.NODEC R4 `(_Z8mykernelP6uchar4iiy) ;  /* 0xfffffff8049c7950 */ /* 0x000fea0003c3ffff */
.L_x_4:
[----:B------:R-:W-:-:S00]  /*0590*/  BRA `(.L_x_4) ;  /* 0xfffffffc00fc7947 */ /* 0x000fc0000383ffff */
[----:B------:R-:W-:-:S00]  /*05a0*/  NOP ;  /* 0x0000000000007918 */ /* 0x000fc00000000000 */
        /* <DEDUP_REMOVED lines=13> */
.L_x_5:


//--------------------- .nv.shared.reserved.0     --------------------------
	.section	.nv.shared.reserved.0,"aw",@nobits
	.weak		__nv_reservedSMEM_offset_0_alias
	.size		__nv_reservedSMEM_offset_0_alias, 0, 64
	.other		__nv_reservedSMEM_offset_0_alias,@"STO_CUDA_RESERVED_SHARED STV_DEFAULT"
__nv_reservedSMEM_offset_0_alias:
	.zero		0
	.zero		64


//--------------------- .nv.constant0._Z8mykernelP6uchar4iiy --------------------------
	.section	.nv.constant0._Z8mykernelP6uchar4iiy,"a",@progbits
	.sectionflags	@""
	.align	4
.nv.constant0._Z8mykernelP6uchar4iiy:
	.zero		920


//--------------------- SYMBOLS --------------------------

	.type		.nv.reservedSmem.offset0,@object
	.size		.nv.reservedSmem.offset0,0x4
